//
// Generated by NVIDIA NVVM Compiler
//
// Compiler Build ID: CL-36424714
// Cuda compilation tools, release 13.0, V13.0.88
// Based on NVVM 20.0.0
//

.version 9.0
.target sm_100
.address_size 64

	// .globl	_Z12modifyStructP8MyStruct

.visible .entry _Z12modifyStructP8MyStruct(
	.param .u64 .ptr .align 1 _Z12modifyStructP8MyStruct_param_0
)
{
	.reg .b32 	%r<3>;
	.reg .b32 	%f<3>;
	.reg .b64 	%rd<3>;

	ld.param.u64 	%rd1, [_Z12modifyStructP8MyStruct_param_0];
	cvta.to.global.u64 	%rd2, %rd1;
	ld.global.u32 	%r1, [%rd2];
	add.s32 	%r2, %r1, 5;
	st.global.u32 	[%rd2], %r2;
	ld.global.f32 	%f1, [%rd2+4];
	add.f32 	%f2, %f1, %f1;
	st.global.f32 	[%rd2+4], %f2;
	ret;

}


// ===== COMPILED SASS (sm_100) =====

	.target	sm_100

	.elftype	@"ET_EXEC"


//--------------------- .note.nv.tkinfo           --------------------------
	.section	.note.nv.tkinfo,"",@"SHT_NOTE"
	.sectionflags	@"SHF_NOTE_NV_TKINFO"
	.tkinfo
        /*0018*/ 	.word	0x00000002
        /*0030*/ 	.string	""
        /*0030*/ 	.string	"ptxas"
        /*0030*/ 	.string	"Cuda compilation tools, release 13.0, V13.0.88"
        /*0030*/ 	.string	"Build cuda_13.0.r13.0/compiler.36424714_0"
        /*0030*/ 	.string	"-arch sm_100 -m 64 "



//--------------------- .note.nv.cuinfo           --------------------------
	.section	.note.nv.cuinfo,"",@"SHT_NOTE"
	.sectionflags	@"SHF_NOTE_NV_CUINFO"
        /*0018*/ 	.short	0x0002
        /*001a*/ 	.short	0x0064
        /*001c*/ 	.short	0x0082
	.zero		2


//--------------------- .nv.info                  --------------------------
	.section	.nv.info,"",@"SHT_CUDA_INFO"
	.align	4


	//----- nvinfo : EIATTR_REGCOUNT
	.align		4
        /*0000*/ 	.byte	0x04, 0x2f
        /*0002*/ 	.short	(.L_1 - .L_0)
	.align		4
.L_0:
        /*0004*/ 	.word	index@(_Z12modifyStructP8MyStruct)
        /*0008*/ 	.word	0x0000000a


	//----- nvinfo : EIATTR_FRAME_SIZE
	.align		4
.L_1:
        /*000c*/ 	.byte	0x04, 0x11
        /*000e*/ 	.short	(.L_3 - .L_2)
	.align		4
.L_2:
        /*0010*/ 	.word	index@(_Z12modifyStructP8MyStruct)
        /*0014*/ 	.word	0x00000000


	//----- nvinfo : EIATTR_MIN_STACK_SIZE
	.align		4
.L_3:
        /*0018*/ 	.byte	0x04, 0x12
        /*001a*/ 	.short	(.L_5 - .L_4)
	.align		4
.L_4:
        /*001c*/ 	.word	index@(_Z12modifyStructP8MyStruct)
        /*0020*/ 	.word	0x00000000
.L_5:


//--------------------- .nv.compat                --------------------------
	.section	.nv.compat,"",@"SHT_CUDA_COMPAT_INFO"
	.align	4
        /*0000*/ 	.byte	0x02, 0x09, 0x00, 0x00, 0x02, 0x02, 0x01, 0x00, 0x02, 0x05, 0x05, 0x00, 0x03, 0x07, 0x01, 0x01
        /*0010*/ 	.byte	0x02, 0x03, 0x00, 0x00, 0x02, 0x06, 0x01, 0x00, 0x04, 0x0b, 0x08, 0x00, 0x09, 0x00, 0x00, 0x00
        /*0020*/ 	.byte	0x00, 0x00, 0x00, 0x00


//--------------------- .nv.info._Z12modifyStructP8MyStruct --------------------------
	.section	.nv.info._Z12modifyStructP8MyStruct,"",@"SHT_CUDA_INFO"
	.sectionflags	@""
	.align	4


	//----- nvinfo : EIATTR_CUDA_API_VERSION
	.align		4
        /*0000*/ 	.byte	0x04, 0x37
        /*0002*/ 	.short	(.L_7 - .L_6)
.L_6:
        /*0004*/ 	.word	0x00000082


	//----- nvinfo : EIATTR_KPARAM_INFO
	.align		4
.L_7:
        /*0008*/ 	.byte	0x04, 0x17
        /*000a*/ 	.short	(.L_9 - .L_8)
.L_8:
        /*000c*/ 	.word	0x00000000
        /*0010*/ 	.short	0x0000
        /*0012*/ 	.short	0x0000
        /*0014*/ 	.byte	0x00, 0xf5, 0x21, 0x00


	//----- nvinfo : EIATTR_SPARSE_MMA_MASK
	.align		4
.L_9:
        /*0018*/ 	.byte	0x03, 0x50
        /*001a*/ 	.short	0x0000


	//----- nvinfo : EIATTR_MAXREG_COUNT
	.align		4
        /*001c*/ 	.byte	0x03, 0x1b
        /*001e*/ 	.short	0x00ff


	//----- nvinfo : EIATTR_MERCURY_ISA_VERSION
	.align		4
        /*0020*/ 	.byte	0x03, 0x5f
        /*0022*/ 	.short	0x0101


	//----- nvinfo : EIATTR_VRC_CTA_INIT_COUNT
	.align		4
        /*0024*/ 	.byte	0x02, 0x4a
	.zero		1
	.zero		1


	//----- nvinfo : EIATTR_EXIT_INSTR_OFFSETS
	.align		4
        /*0028*/ 	.byte	0x04, 0x1c
        /*002a*/ 	.short	(.L_11 - .L_10)


	//   ....[0]....
.L_10:
        /*002c*/ 	.word	0x00000090


	//----- nvinfo : EIATTR_CBANK_PARAM_SIZE
	.align		4
.L_11:
        /*0030*/ 	.byte	0x03, 0x19
        /*0032*/ 	.short	0x0008


	//----- nvinfo : EIATTR_PARAM_CBANK
	.align		4
        /*0034*/ 	.byte	0x04, 0x0a
        /*0036*/ 	.short	(.L_13 - .L_12)
	.align		4
.L_12:
        /*0038*/ 	.word	index@(.nv.constant0._Z12modifyStructP8MyStruct)
        /*003c*/ 	.short	0x0380
        /*003e*/ 	.short	0x0008


	//----- nvinfo : EIATTR_SW_WAR
	.align		4
.L_13:
        /*0040*/ 	.byte	0x04, 0x36
        /*0042*/ 	.short	(.L_15 - .L_14)
.L_14:
        /*0044*/ 	.word	0x00000008
.L_15:


//--------------------- .nv.callgraph             --------------------------
	.section	.nv.callgraph,"",@"SHT_CUDA_CALLGRAPH"
	.align	4
	.sectionentsize	8
	.align		4
        /*0000*/ 	.word	0x00000000
	.align		4
        /*0004*/ 	.word	0xffffffff
	.align		4
        /*0008*/ 	.word	0x00000000
	.align		4
        /*000c*/ 	.word	0xfffffffe
	.align		4
        /*0010*/ 	.word	0x00000000
	.align		4
        /*0014*/ 	.word	0xfffffffd
	.align		4
        /*0018*/ 	.word	0x00000000
	.align		4
        /*001c*/ 	.word	0xfffffffc


//--------------------- .text._Z12modifyStructP8MyStruct --------------------------
	.section	.text._Z12modifyStructP8MyStruct,"ax",@progbits
	.align	128
        .global         _Z12modifyStructP8MyStruct
        .type           _Z12modifyStructP8MyStruct,@function
        .size           _Z12modifyStructP8MyStruct,(.L_x_1 - _Z12modifyStructP8MyStruct)
        .other          _Z12modifyStructP8MyStruct,@"STO_CUDA_ENTRY STV_DEFAULT"
_Z12modifyStructP8MyStruct:
.text._Z12modifyStructP8MyStruct:
[----:B------:R-:W-:Y:S08]  /*0000*/  LDC R1, c[0x0][0x37c] ;  /* 0x0000df00ff017b82 */ /* 0x000ff00000000800 */
[----:B------:R-:W0:Y:S01]  /*0010*/  LDC.64 R2, c[0x0][0x380] ;  /* 0x0000e000ff027b82 */ /* 0x000e220000000a00 */
[----:B------:R-:W0:Y:S02]  /*0020*/  LDCU.64 UR4, c[0x0][0x358] ;  /* 0x00006b00ff0477ac */ /* 0x000e240008000a00 */
[----:B0-----:R-:W2:Y:S04]  /*0030*/  LDG.E R0, desc[UR4][R2.64] ;  /* 0x0000000402007981 */ /* 0x001ea8000c1e1900 */
[----:B------:R-:W3:Y:S01]  /*0040*/  LDG.E R4, desc[UR4][R2.64+0x4] ;  /* 0x0000040402047981 */ /* 0x000ee2000c1e1900 */
[----:B--2---:R-:W-:Y:S01]  /*0050*/  IADD3 R5, PT, PT, R0, 0x5, RZ ;  /* 0x0000000500057810 */ /* 0x004fe20007ffe0ff */
[----:B---3--:R-:W-:-:S04]  /*0060*/  FADD R7, R4, R4 ;  /* 0x0000000404077221 */ /* 0x008fc80000000000 */
[----:B------:R-:W-:Y:S04]  /*0070*/  STG.E desc[UR4][R2.64], R5 ;  /* 0x0000000502007986 */ /* 0x000fe8000c101904 */
[----:B------:R-:W-:Y:S01]  /*0080*/  STG.E desc[UR4][R2.64+0x4], R7 ;  /* 0x0000040702007986 */ /* 0x000fe2000c101904 */
[----:B------:R-:W-:Y:S05]  /*0090*/  EXIT ;  /* 0x000000000000794d */ /* 0x000fea0003800000 */
.L_x_0:
[----:B------:R-:W-:-:S00]  /*00a0*/  BRA `(.L_x_0) ;  /* 0xfffffffc00fc7947 */ /* 0x000fc0000383ffff */
[----:B------:R-:W-:-:S00]  /*00b0*/  NOP ;  /* 0x0000000000007918 */ /* 0x000fc00000000000 */
        /* <DEDUP_REMOVED lines=12> */
.L_x_1:


//--------------------- .nv.shared.reserved.0     --------------------------
	.section	.nv.shared.reserved.0,"aw",@nobits
	.weak		__nv_reservedSMEM_offset_0_alias
	.size		__nv_reservedSMEM_offset_0_alias, 0, 64
	.other		__nv_reservedSMEM_offset_0_alias,@"STO_CUDA_RESERVED_SHARED STV_DEFAULT"
__nv_reservedSMEM_offset_0_alias:
	.zero		0
	.zero		64


//--------------------- .nv.constant0._Z12modifyStructP8MyStruct --------------------------
	.section	.nv.constant0._Z12modifyStructP8MyStruct,"a",@progbits
	.sectionflags	@""
	.align	4
.nv.constant0._Z12modifyStructP8MyStruct:
	.zero		904


//--------------------- SYMBOLS --------------------------

	.type		.nv.reservedSmem.offset0,@object
	.size		.nv.reservedSmem.offset0,0x4
